//
// Generated by NVIDIA NVVM Compiler
//
// Compiler Build ID: CL-36424714
// Cuda compilation tools, release 13.0, V13.0.88
// Based on NVVM 20.0.0
//

.version 9.0
.target sm_100
.address_size 64

	// .globl	_Z9matrixAddPKiS0_Pii

.visible .entry _Z9matrixAddPKiS0_Pii(
	.param .u64 .ptr .align 1 _Z9matrixAddPKiS0_Pii_param_0,
	.param .u64 .ptr .align 1 _Z9matrixAddPKiS0_Pii_param_1,
	.param .u64 .ptr .align 1 _Z9matrixAddPKiS0_Pii_param_2,
	.param .u32 _Z9matrixAddPKiS0_Pii_param_3
)
{
	.reg .pred 	%p<12>;
	.reg .b32 	%r<137>;
	.reg .b64 	%rd<37>;

	ld.param.u64 	%rd11, [_Z9matrixAddPKiS0_Pii_param_0];
	ld.param.u64 	%rd9, [_Z9matrixAddPKiS0_Pii_param_1];
	ld.param.u64 	%rd10, [_Z9matrixAddPKiS0_Pii_param_2];
	ld.param.u32 	%r23, [_Z9matrixAddPKiS0_Pii_param_3];
	cvta.to.global.u64 	%rd1, %rd11;
	setp.lt.s32 	%p1, %r23, 1;
	@%p1 bra 	$L__BB0_16;
	cvta.to.global.u64 	%rd12, %rd9;
	cvta.to.global.u64 	%rd13, %rd10;
	mov.u32 	%r25, %tid.x;
	mov.u32 	%r26, %ntid.x;
	mov.u32 	%r27, %ctaid.x;
	mad.lo.s32 	%r28, %r27, %r26, %r25;
	mov.u32 	%r29, %tid.y;
	mov.u32 	%r30, %ntid.y;
	mov.u32 	%r31, %ctaid.y;
	mad.lo.s32 	%r32, %r31, %r30, %r29;
	mad.lo.s32 	%r33, %r23, %r28, %r32;
	mul.wide.s32 	%rd14, %r33, 4;
	add.s64 	%rd2, %rd12, %rd14;
	add.s64 	%rd3, %rd13, %rd14;
	and.b32  	%r1, %r23, 15;
	add.s32 	%r2, %r1, -1;
	and.b32  	%r3, %r23, 7;
	add.s32 	%r4, %r3, -1;
	and.b32  	%r5, %r23, 2147483632;
	and.b32  	%r6, %r23, 3;
	neg.s32 	%r7, %r5;
	add.s64 	%rd4, %rd1, 32;
	mov.b32 	%r131, 0;
$L__BB0_2:
	setp.lt.u32 	%p2, %r23, 16;
	mul.lo.s32 	%r9, %r131, %r23;
	mov.b32 	%r135, 0;
	@%p2 bra 	$L__BB0_5;
	ld.global.u32 	%r133, [%rd3];
	mul.wide.u32 	%rd15, %r9, 4;
	add.s64 	%rd36, %rd4, %rd15;
	mov.u32 	%r132, %r7;
$L__BB0_4:
	.pragma "nounroll";
	ld.global.u32 	%r35, [%rd36+-32];
	ld.global.u32 	%r36, [%rd2];
	mad.lo.s32 	%r37, %r36, %r35, %r133;
	st.global.u32 	[%rd3], %r37;
	ld.global.u32 	%r38, [%rd36+-28];
	ld.global.u32 	%r39, [%rd2];
	mad.lo.s32 	%r40, %r39, %r38, %r37;
	st.global.u32 	[%rd3], %r40;
	ld.global.u32 	%r41, [%rd36+-24];
	ld.global.u32 	%r42, [%rd2];
	mad.lo.s32 	%r43, %r42, %r41, %r40;
	st.global.u32 	[%rd3], %r43;
	ld.global.u32 	%r44, [%rd36+-20];
	ld.global.u32 	%r45, [%rd2];
	mad.lo.s32 	%r46, %r45, %r44, %r43;
	st.global.u32 	[%rd3], %r46;
	ld.global.u32 	%r47, [%rd36+-16];
	ld.global.u32 	%r48, [%rd2];
	mad.lo.s32 	%r49, %r48, %r47, %r46;
	st.global.u32 	[%rd3], %r49;
	ld.global.u32 	%r50, [%rd36+-12];
	ld.global.u32 	%r51, [%rd2];
	mad.lo.s32 	%r52, %r51, %r50, %r49;
	st.global.u32 	[%rd3], %r52;
	ld.global.u32 	%r53, [%rd36+-8];
	ld.global.u32 	%r54, [%rd2];
	mad.lo.s32 	%r55, %r54, %r53, %r52;
	st.global.u32 	[%rd3], %r55;
	ld.global.u32 	%r56, [%rd36+-4];
	ld.global.u32 	%r57, [%rd2];
	mad.lo.s32 	%r58, %r57, %r56, %r55;
	st.global.u32 	[%rd3], %r58;
	ld.global.u32 	%r59, [%rd36];
	ld.global.u32 	%r60, [%rd2];
	mad.lo.s32 	%r61, %r60, %r59, %r58;
	st.global.u32 	[%rd3], %r61;
	ld.global.u32 	%r62, [%rd36+4];
	ld.global.u32 	%r63, [%rd2];
	mad.lo.s32 	%r64, %r63, %r62, %r61;
	st.global.u32 	[%rd3], %r64;
	ld.global.u32 	%r65, [%rd36+8];
	ld.global.u32 	%r66, [%rd2];
	mad.lo.s32 	%r67, %r66, %r65, %r64;
	st.global.u32 	[%rd3], %r67;
	ld.global.u32 	%r68, [%rd36+12];
	ld.global.u32 	%r69, [%rd2];
	mad.lo.s32 	%r70, %r69, %r68, %r67;
	st.global.u32 	[%rd3], %r70;
	ld.global.u32 	%r71, [%rd36+16];
	ld.global.u32 	%r72, [%rd2];
	mad.lo.s32 	%r73, %r72, %r71, %r70;
	st.global.u32 	[%rd3], %r73;
	ld.global.u32 	%r74, [%rd36+20];
	ld.global.u32 	%r75, [%rd2];
	mad.lo.s32 	%r76, %r75, %r74, %r73;
	st.global.u32 	[%rd3], %r76;
	ld.global.u32 	%r77, [%rd36+24];
	ld.global.u32 	%r78, [%rd2];
	mad.lo.s32 	%r79, %r78, %r77, %r76;
	st.global.u32 	[%rd3], %r79;
	ld.global.u32 	%r80, [%rd36+28];
	ld.global.u32 	%r81, [%rd2];
	mad.lo.s32 	%r133, %r81, %r80, %r79;
	st.global.u32 	[%rd3], %r133;
	add.s32 	%r132, %r132, 16;
	add.s64 	%rd36, %rd36, 64;
	setp.ne.s32 	%p3, %r132, 0;
	mov.u32 	%r135, %r5;
	@%p3 bra 	$L__BB0_4;
$L__BB0_5:
	setp.eq.s32 	%p4, %r1, 0;
	@%p4 bra 	$L__BB0_15;
	setp.lt.u32 	%p5, %r2, 7;
	@%p5 bra 	$L__BB0_8;
	add.s32 	%r82, %r135, %r9;
	mul.wide.u32 	%rd16, %r82, 4;
	add.s64 	%rd17, %rd1, %rd16;
	ld.global.u32 	%r83, [%rd17];
	ld.global.u32 	%r84, [%rd2];
	ld.global.u32 	%r85, [%rd3];
	mad.lo.s32 	%r86, %r84, %r83, %r85;
	st.global.u32 	[%rd3], %r86;
	cvt.u64.u32 	%rd18, %r9;
	cvt.u64.u32 	%rd19, %r135;
	add.s64 	%rd20, %rd19, %rd18;
	shl.b64 	%rd21, %rd20, 2;
	add.s64 	%rd22, %rd1, %rd21;
	ld.global.u32 	%r87, [%rd22+4];
	ld.global.u32 	%r88, [%rd2];
	mad.lo.s32 	%r89, %r88, %r87, %r86;
	st.global.u32 	[%rd3], %r89;
	ld.global.u32 	%r90, [%rd22+8];
	ld.global.u32 	%r91, [%rd2];
	mad.lo.s32 	%r92, %r91, %r90, %r89;
	st.global.u32 	[%rd3], %r92;
	ld.global.u32 	%r93, [%rd22+12];
	ld.global.u32 	%r94, [%rd2];
	mad.lo.s32 	%r95, %r94, %r93, %r92;
	st.global.u32 	[%rd3], %r95;
	ld.global.u32 	%r96, [%rd22+16];
	ld.global.u32 	%r97, [%rd2];
	mad.lo.s32 	%r98, %r97, %r96, %r95;
	st.global.u32 	[%rd3], %r98;
	ld.global.u32 	%r99, [%rd22+20];
	ld.global.u32 	%r100, [%rd2];
	mad.lo.s32 	%r101, %r100, %r99, %r98;
	st.global.u32 	[%rd3], %r101;
	ld.global.u32 	%r102, [%rd22+24];
	ld.global.u32 	%r103, [%rd2];
	mad.lo.s32 	%r104, %r103, %r102, %r101;
	st.global.u32 	[%rd3], %r104;
	ld.global.u32 	%r105, [%rd22+28];
	ld.global.u32 	%r106, [%rd2];
	mad.lo.s32 	%r107, %r106, %r105, %r104;
	st.global.u32 	[%rd3], %r107;
	add.s32 	%r135, %r135, 8;
$L__BB0_8:
	setp.eq.s32 	%p6, %r3, 0;
	@%p6 bra 	$L__BB0_15;
	setp.lt.u32 	%p7, %r4, 3;
	@%p7 bra 	$L__BB0_11;
	add.s32 	%r108, %r135, %r9;
	mul.wide.u32 	%rd23, %r108, 4;
	add.s64 	%rd24, %rd1, %rd23;
	ld.global.u32 	%r109, [%rd24];
	ld.global.u32 	%r110, [%rd2];
	ld.global.u32 	%r111, [%rd3];
	mad.lo.s32 	%r112, %r110, %r109, %r111;
	st.global.u32 	[%rd3], %r112;
	cvt.u64.u32 	%rd25, %r9;
	cvt.u64.u32 	%rd26, %r135;
	add.s64 	%rd27, %rd26, %rd25;
	shl.b64 	%rd28, %rd27, 2;
	add.s64 	%rd29, %rd1, %rd28;
	ld.global.u32 	%r113, [%rd29+4];
	ld.global.u32 	%r114, [%rd2];
	mad.lo.s32 	%r115, %r114, %r113, %r112;
	st.global.u32 	[%rd3], %r115;
	ld.global.u32 	%r116, [%rd29+8];
	ld.global.u32 	%r117, [%rd2];
	mad.lo.s32 	%r118, %r117, %r116, %r115;
	st.global.u32 	[%rd3], %r118;
	ld.global.u32 	%r119, [%rd29+12];
	ld.global.u32 	%r120, [%rd2];
	mad.lo.s32 	%r121, %r120, %r119, %r118;
	st.global.u32 	[%rd3], %r121;
	add.s32 	%r135, %r135, 4;
$L__BB0_11:
	setp.eq.s32 	%p8, %r6, 0;
	@%p8 bra 	$L__BB0_15;
	setp.eq.s32 	%p9, %r6, 1;
	add.s32 	%r122, %r135, %r9;
	mul.wide.u32 	%rd30, %r122, 4;
	add.s64 	%rd31, %rd1, %rd30;
	ld.global.u32 	%r123, [%rd31];
	ld.global.u32 	%r124, [%rd2];
	ld.global.u32 	%r125, [%rd3];
	mad.lo.s32 	%r20, %r124, %r123, %r125;
	st.global.u32 	[%rd3], %r20;
	@%p9 bra 	$L__BB0_15;
	setp.eq.s32 	%p10, %r6, 2;
	cvt.u64.u32 	%rd32, %r9;
	cvt.u64.u32 	%rd33, %r135;
	add.s64 	%rd34, %rd33, %rd32;
	shl.b64 	%rd35, %rd34, 2;
	add.s64 	%rd8, %rd1, %rd35;
	ld.global.u32 	%r126, [%rd8+4];
	ld.global.u32 	%r127, [%rd2];
	mad.lo.s32 	%r21, %r127, %r126, %r20;
	st.global.u32 	[%rd3], %r21;
	@%p10 bra 	$L__BB0_15;
	ld.global.u32 	%r128, [%rd8+8];
	ld.global.u32 	%r129, [%rd2];
	mad.lo.s32 	%r130, %r129, %r128, %r21;
	st.global.u32 	[%rd3], %r130;
$L__BB0_15:
	add.s32 	%r131, %r131, 1;
	setp.ne.s32 	%p11, %r131, %r23;
	@%p11 bra 	$L__BB0_2;
$L__BB0_16:
	ret;

}


// ===== COMPILED SASS (sm_100) =====

	.target	sm_100

	.elftype	@"ET_EXEC"


//--------------------- .note.nv.tkinfo           --------------------------
	.section	.note.nv.tkinfo,"",@"SHT_NOTE"
	.sectionflags	@"SHF_NOTE_NV_TKINFO"
	.tkinfo
        /*0018*/ 	.word	0x00000002
        /*0030*/ 	.string	""
        /*0030*/ 	.string	"ptxas"
        /*0030*/ 	.string	"Cuda compilation tools, release 13.0, V13.0.88"
        /*0030*/ 	.string	"Build cuda_13.0.r13.0/compiler.36424714_0"
        /*0030*/ 	.string	"-arch sm_100 -m 64 "



//--------------------- .note.nv.cuinfo           --------------------------
	.section	.note.nv.cuinfo,"",@"SHT_NOTE"
	.sectionflags	@"SHF_NOTE_NV_CUINFO"
        /*0018*/ 	.short	0x0002
        /*001a*/ 	.short	0x0064
        /*001c*/ 	.short	0x0082
	.zero		2


//--------------------- .nv.info                  --------------------------
	.section	.nv.info,"",@"SHT_CUDA_INFO"
	.align	4


	//----- nvinfo : EIATTR_REGCOUNT
	.align		4
        /*0000*/ 	.byte	0x04, 0x2f
        /*0002*/ 	.short	(.L_1 - .L_0)
	.align		4
.L_0:
        /*0004*/ 	.word	index@(_Z9matrixAddPKiS0_Pii)
        /*0008*/ 	.word	0x00000016


	//----- nvinfo : EIATTR_FRAME_SIZE
	.align		4
.L_1:
        /*000c*/ 	.byte	0x04, 0x11
        /*000e*/ 	.short	(.L_3 - .L_2)
	.align		4
.L_2:
        /*0010*/ 	.word	index@(_Z9matrixAddPKiS0_Pii)
        /*0014*/ 	.word	0x00000000


	//----- nvinfo : EIATTR_MIN_STACK_SIZE
	.align		4
.L_3:
        /*0018*/ 	.byte	0x04, 0x12
        /*001a*/ 	.short	(.L_5 - .L_4)
	.align		4
.L_4:
        /*001c*/ 	.word	index@(_Z9matrixAddPKiS0_Pii)
        /*0020*/ 	.word	0x00000000
.L_5:


//--------------------- .nv.compat                --------------------------
	.section	.nv.compat,"",@"SHT_CUDA_COMPAT_INFO"
	.align	4
        /*0000*/ 	.byte	0x02, 0x09, 0x00, 0x00, 0x02, 0x02, 0x01, 0x00, 0x02, 0x05, 0x05, 0x00, 0x03, 0x07, 0x01, 0x01
        /*0010*/ 	.byte	0x02, 0x03, 0x00, 0x00, 0x02, 0x06, 0x01, 0x00, 0x04, 0x0b, 0x08, 0x00, 0x09, 0x00, 0x00, 0x00
        /*0020*/ 	.byte	0x00, 0x00, 0x00, 0x00


//--------------------- .nv.info._Z9matrixAddPKiS0_Pii --------------------------
	.section	.nv.info._Z9matrixAddPKiS0_Pii,"",@"SHT_CUDA_INFO"
	.sectionflags	@""
	.align	4


	//----- nvinfo : EIATTR_CUDA_API_VERSION
	.align		4
        /*0000*/ 	.byte	0x04, 0x37
        /*0002*/ 	.short	(.L_7 - .L_6)
.L_6:
        /*0004*/ 	.word	0x00000082


	//----- nvinfo : EIATTR_KPARAM_INFO
	.align		4
.L_7:
        /*0008*/ 	.byte	0x04, 0x17
        /*000a*/ 	.short	(.L_9 - .L_8)
.L_8:
        /*000c*/ 	.word	0x00000000
        /*0010*/ 	.short	0x0003
        /*0012*/ 	.short	0x0018
        /*0014*/ 	.byte	0x00, 0xf0, 0x11, 0x00


	//----- nvinfo : EIATTR_KPARAM_INFO
	.align		4
.L_9:
        /*0018*/ 	.byte	0x04, 0x17
        /*001a*/ 	.short	(.L_11 - .L_10)
.L_10:
        /*001c*/ 	.word	0x00000000
        /*0020*/ 	.short	0x0002
        /*0022*/ 	.short	0x0010
        /*0024*/ 	.byte	0x00, 0xf5, 0x21, 0x00


	//----- nvinfo : EIATTR_KPARAM_INFO
	.align		4
.L_11:
        /*0028*/ 	.byte	0x04, 0x17
        /*002a*/ 	.short	(.L_13 - .L_12)
.L_12:
        /*002c*/ 	.word	0x00000000
        /*0030*/ 	.short	0x0001
        /*0032*/ 	.short	0x0008
        /*0034*/ 	.byte	0x00, 0xf5, 0x21, 0x00


	//----- nvinfo : EIATTR_KPARAM_INFO
	.align		4
.L_13:
        /*0038*/ 	.byte	0x04, 0x17
        /*003a*/ 	.short	(.L_15 - .L_14)
.L_14:
        /*003c*/ 	.word	0x00000000
        /*0040*/ 	.short	0x0000
        /*0042*/ 	.short	0x0000
        /*0044*/ 	.byte	0x00, 0xf5, 0x21, 0x00


	//----- nvinfo : EIATTR_SPARSE_MMA_MASK
	.align		4
.L_15:
        /*0048*/ 	.byte	0x03, 0x50
        /*004a*/ 	.short	0x0000


	//----- nvinfo : EIATTR_MAXREG_COUNT
	.align		4
        /*004c*/ 	.byte	0x03, 0x1b
        /*004e*/ 	.short	0x00ff


	//----- nvinfo : EIATTR_MERCURY_ISA_VERSION
	.align		4
        /*0050*/ 	.byte	0x03, 0x5f
        /*0052*/ 	.short	0x0101


	//----- nvinfo : EIATTR_VRC_CTA_INIT_COUNT
	.align		4
        /*0054*/ 	.byte	0x02, 0x4a
	.zero		1
	.zero		1


	//----- nvinfo : EIATTR_EXIT_INSTR_OFFSETS
	.align		4
        /*0058*/ 	.byte	0x04, 0x1c
        /*005a*/ 	.short	(.L_17 - .L_16)


	//   ....[0]....
.L_16:
        /*005c*/ 	.word	0x00000030


	//   ....[1]....
        /*0060*/ 	.word	0x00000da0


	//----- nvinfo : EIATTR_CBANK_PARAM_SIZE
	.align		4
.L_17:
        /*0064*/ 	.byte	0x03, 0x19
        /*0066*/ 	.short	0x001c


	//----- nvinfo : EIATTR_PARAM_CBANK
	.align		4
        /*0068*/ 	.byte	0x04, 0x0a
        /*006a*/ 	.short	(.L_19 - .L_18)
	.align		4
.L_18:
        /*006c*/ 	.word	index@(.nv.constant0._Z9matrixAddPKiS0_Pii)
        /*0070*/ 	.short	0x0380
        /*0072*/ 	.short	0x001c


	//----- nvinfo : EIATTR_SW_WAR
	.align		4
.L_19:
        /*0074*/ 	.byte	0x04, 0x36
        /*0076*/ 	.short	(.L_21 - .L_20)
.L_20:
        /*0078*/ 	.word	0x00000008
.L_21:


//--------------------- .nv.callgraph             --------------------------
	.section	.nv.callgraph,"",@"SHT_CUDA_CALLGRAPH"
	.align	4
	.sectionentsize	8
	.align		4
        /*0000*/ 	.word	0x00000000
	.align		4
        /*0004*/ 	.word	0xffffffff
	.align		4
        /*0008*/ 	.word	0x00000000
	.align		4
        /*000c*/ 	.word	0xfffffffe
	.align		4
        /*0010*/ 	.word	0x00000000
	.align		4
        /*0014*/ 	.word	0xfffffffd
	.align		4
        /*0018*/ 	.word	0x00000000
	.align		4
        /*001c*/ 	.word	0xfffffffc


//--------------------- .text._Z9matrixAddPKiS0_Pii --------------------------
	.section	.text._Z9matrixAddPKiS0_Pii,"ax",@progbits
	.align	128
        .global         _Z9matrixAddPKiS0_Pii
        .type           _Z9matrixAddPKiS0_Pii,@function
        .size           _Z9matrixAddPKiS0_Pii,(.L_x_7 - _Z9matrixAddPKiS0_Pii)
        .other          _Z9matrixAddPKiS0_Pii,@"STO_CUDA_ENTRY STV_DEFAULT"
_Z9matrixAddPKiS0_Pii:
.text._Z9matrixAddPKiS0_Pii:
[----:B------:R-:W-:Y:S08]  /*0000*/  LDC R1, c[0x0][0x37c] ;  /* 0x0000df00ff017b82 */ /* 0x000ff00000000800 */
[----:B------:R-:W0:Y:S02]  /*0010*/  LDC R8, c[0x0][0x398] ;  /* 0x0000e600ff087b82 */ /* 0x000e240000000800 */
[----:B0-----:R-:W-:-:S13]  /*0020*/  ISETP.GE.AND P0, PT, R8, 0x1, PT ;  /* 0x000000010800780c */ /* 0x001fda0003f06270 */
[----:B------:R-:W-:Y:S05]  /*0030*/  @!P0 EXIT ;  /* 0x000000000000894d */ /* 0x000fea0003800000 */
[----:B------:R-:W0:Y:S01]  /*0040*/  S2R R0, SR_TID.X ;  /* 0x0000000000007919 */ /* 0x000e220000002100 */
[----:B------:R-:W0:Y:S01]  /*0050*/  LDCU UR4, c[0x0][0x360] ;  /* 0x00006c00ff0477ac */ /* 0x000e220008000800 */
[----:B------:R-:W1:Y:S01]  /*0060*/  LDC.64 R2, c[0x0][0x388] ;  /* 0x0000e200ff027b82 */ /* 0x000e620000000a00 */
[C---:B------:R-:W-:Y:S01]  /*0070*/  LOP3.LUT R14, R8.reuse, 0xf, RZ, 0xc0, !PT ;  /* 0x0000000f080e7812 */ /* 0x040fe200078ec0ff */
[----:B------:R-:W0:Y:S01]  /*0080*/  S2R R7, SR_CTAID.X ;  /* 0x0000000000077919 */ /* 0x000e220000002500 */
[----:B------:R-:W2:Y:S01]  /*0090*/  LDCU UR5, c[0x0][0x364] ;  /* 0x00006c80ff0577ac */ /* 0x000ea20008000800 */
[----:B------:R-:W-:Y:S01]  /*00a0*/  LOP3.LUT R15, R8, 0x7, RZ, 0xc0, !PT ;  /* 0x00000007080f7812 */ /* 0x000fe200078ec0ff */
[----:B------:R-:W2:Y:S01]  /*00b0*/  S2R R6, SR_TID.Y ;  /* 0x0000000000067919 */ /* 0x000ea20000002200 */
[----:B------:R-:W3:Y:S02]  /*00c0*/  LDCU.64 UR6, c[0x0][0x380] ;  /* 0x00007000ff0677ac */ /* 0x000ee40008000a00 */
[----:B------:R-:W4:Y:S01]  /*00d0*/  LDC.64 R4, c[0x0][0x390] ;  /* 0x0000e400ff047b82 */ /* 0x000f220000000a00 */
[----:B------:R-:W2:Y:S01]  /*00e0*/  S2R R9, SR_CTAID.Y ;  /* 0x0000000000097919 */ /* 0x000ea20000002600 */
[----:B------:R-:W0:Y:S01]  /*00f0*/  LDCU.64 UR10, c[0x0][0x358] ;  /* 0x00006b00ff0a77ac */ /* 0x000e220008000a00 */
[----:B---3--:R-:W-:-:S04]  /*0100*/  UIADD3 UR6, UP0, UPT, UR6, 0x20, URZ ;  /* 0x0000002006067890 */ /* 0x008fc8000ff1e0ff */
[----:B------:R-:W-:Y:S01]  /*0110*/  UIADD3.X UR7, UPT, UPT, URZ, UR7, URZ, UP0, !UPT ;  /* 0x00000007ff077290 */ /* 0x000fe200087fe4ff */
[----:B0-----:R-:W-:Y:S01]  /*0120*/  IMAD R0, R7, UR4, R0 ;  /* 0x0000000407007c24 */ /* 0x001fe2000f8e0200 */
[----:B------:R-:W-:Y:S01]  /*0130*/  UMOV UR4, URZ ;  /* 0x000000ff00047c82 */ /* 0x000fe20008000000 */
[----:B--2---:R-:W-:Y:S01]  /*0140*/  IMAD R7, R9, UR5, R6 ;  /* 0x0000000509077c24 */ /* 0x004fe2000f8e0206 */
[----:B------:R-:W-:Y:S02]  /*0150*/  IADD3 R6, PT, PT, R14, -0x1, RZ ;  /* 0xffffffff0e067810 */ /* 0x000fe40007ffe0ff */
[----:B------:R-:W-:Y:S01]  /*0160*/  IADD3 R9, PT, PT, R15, -0x1, RZ ;  /* 0xffffffff0f097810 */ /* 0x000fe20007ffe0ff */
[----:B------:R-:W-:Y:S01]  /*0170*/  IMAD R7, R0, R8, R7 ;  /* 0x0000000800077224 */ /* 0x000fe200078e0207 */
[----:B------:R-:W-:Y:S02]  /*0180*/  LOP3.LUT R0, R8, 0x7ffffff0, RZ, 0xc0, !PT ;  /* 0x7ffffff008007812 */ /* 0x000fe400078ec0ff */
[----:B------:R-:W-:Y:S01]  /*0190*/  ISETP.GE.U32.AND P0, PT, R6, 0x7, PT ;  /* 0x000000070600780c */ /* 0x000fe20003f06070 */
[----:B-1----:R-:W-:Y:S01]  /*01a0*/  IMAD.WIDE R2, R7, 0x4, R2 ;  /* 0x0000000407027825 */ /* 0x002fe200078e0202 */
[----:B------:R-:W-:-:S02]  /*01b0*/  ISETP.GE.U32.AND P1, PT, R9, 0x3, PT ;  /* 0x000000030900780c */ /* 0x000fc40003f26070 */
[----:B------:R-:W-:Y:S01]  /*01c0*/  LOP3.LUT R6, R8, 0x3, RZ, 0xc0, !PT ;  /* 0x0000000308067812 */ /* 0x000fe200078ec0ff */
[----:B----4-:R-:W-:Y:S01]  /*01d0*/  IMAD.WIDE R4, R7, 0x4, R4 ;  /* 0x0000000407047825 */ /* 0x010fe200078e0204 */
[----:B------:R-:W-:-:S09]  /*01e0*/  IADD3 R7, PT, PT, -R0, RZ, RZ ;  /* 0x000000ff00077210 */ /* 0x000fd20007ffe1ff */
.L_x_5:
[----:B0-----:R-:W0:Y:S01]  /*01f0*/  LDCU UR8, c[0x0][0x398] ;  /* 0x00007300ff0877ac */ /* 0x001e220008000800 */
[----:B------:R-:W-:Y:S01]  /*0200*/  HFMA2 R8, -RZ, RZ, 0, 0 ;  /* 0x00000000ff087431 */ /* 0x000fe200000001ff */
[----:B0-----:R-:W-:Y:S02]  /*0210*/  UISETP.GE.U32.AND UP0, UPT, UR8, 0x10, UPT ;  /* 0x000000100800788c */ /* 0x001fe4000bf06070 */
[----:B------:R-:W-:Y:S02]  /*0220*/  UIMAD UR5, UR4, UR8, URZ ;  /* 0x00000008040572a4 */ /* 0x000fe4000f8e02ff */
[----:B------:R-:W-:-:S04]  /*0230*/  UIADD3 UR4, UPT, UPT, UR4, 0x1, URZ ;  /* 0x0000000104047890 */ /* 0x000fc8000fffe0ff */
[----:B------:R-:W-:Y:S01]  /*0240*/  UISETP.NE.AND UP1, UPT, UR4, UR8, UPT ;  /* 0x000000080400728c */ /* 0x000fe2000bf25270 */
[----:B-1234-:R-:W-:Y:S10]  /*0250*/  BRA.U !UP0, `(.L_x_0) ;  /* 0x0000000508387547 */ /* 0x01eff4000b800000 */
[----:B------:R0:W5:Y:S01]  /*0260*/  LDG.E R13, desc[UR10][R4.64] ;  /* 0x0000000a040d7981 */ /* 0x000162000c1e1900 */
[----:B------:R-:W-:-:S06]  /*0270*/  UIMAD.WIDE.U32 UR8, UR5, 0x4, UR6 ;  /* 0x00000004050878a5 */ /* 0x000fcc000f8e0006 */
[----:B------:R-:W-:Y:S02]  /*0280*/  MOV R10, UR8 ;  /* 0x00000008000a7c02 */ /* 0x000fe40008000f00 */
[----:B------:R-:W-:Y:S02]  /*0290*/  MOV R8, UR8 ;  /* 0x0000000800087c02 */ /* 0x000fe40008000f00 */
[----:B------:R-:W-:Y:S02]  /*02a0*/  MOV R9, UR9 ;  /* 0x0000000900097c02 */ /* 0x000fe40008000f00 */
[----:B------:R-:W-:Y:S02]  /*02b0*/  MOV R11, UR9 ;  /* 0x00000009000b7c02 */ /* 0x000fe40008000f00 */
[----:B0-----:R-:W-:-:S07]  /*02c0*/  MOV R10, R7 ;  /* 0x00000007000a7202 */ /* 0x001fce0000000f00 */
.L_x_1:
[----:B------:R-:W-:Y:S02]  /*02d0*/  IMAD.MOV.U32 R9, RZ, RZ, R11 ;  /* 0x000000ffff097224 */ /* 0x000fe400078e000b */
[----:B------:R-:W2:Y:S04]  /*02e0*/  LDG.E R11, desc[UR10][R2.64] ;  /* 0x0000000a020b7981 */ /* 0x000ea8000c1e1900 */
[----:B------:R-:W2:Y:S02]  /*02f0*/  LDG.E R12, desc[UR10][R8.64+-0x20] ;  /* 0xffffe00a080c7981 */ /* 0x000ea4000c1e1900 */
[----:B--2--5:R-:W-:-:S05]  /*0300*/  IMAD R11, R12, R11, R13 ;  /* 0x0000000b0c0b7224 */ /* 0x024fca00078e020d */
[----:B------:R0:W-:Y:S04]  /*0310*/  STG.E desc[UR10][R4.64], R11 ;  /* 0x0000000b04007986 */ /* 0x0001e8000c10190a */
[----:B------:R-:W2:Y:S04]  /*0320*/  LDG.E R12, desc[UR10][R8.64+-0x1c] ;  /* 0xffffe40a080c7981 */ /* 0x000ea8000c1e1900 */
[----:B---3--:R-:W2:Y:S02]  /*0330*/  LDG.E R13, desc[UR10][R2.64] ;  /* 0x0000000a020d7981 */ /* 0x008ea4000c1e1900 */
[----:B--2---:R-:W-:-:S05]  /*0340*/  IMAD R13, R12, R13, R11 ;  /* 0x0000000d0c0d7224 */ /* 0x004fca00078e020b */
[----:B------:R1:W-:Y:S04]  /*0350*/  STG.E desc[UR10][R4.64], R13 ;  /* 0x0000000d04007986 */ /* 0x0003e8000c10190a */
[----:B------:R-:W2:Y:S04]  /*0360*/  LDG.E R12, desc[UR10][R8.64+-0x18] ;  /* 0xffffe80a080c7981 */ /* 0x000ea8000c1e1900 */
[----:B------:R-:W2:Y:S02]  /*0370*/  LDG.E R16, desc[UR10][R2.64] ;  /* 0x0000000a02107981 */ /* 0x000ea4000c1e1900 */
[----:B--2---:R-:W-:-:S05]  /*0380*/  IMAD R17, R12, R16, R13 ;  /* 0x000000100c117224 */ /* 0x004fca00078e020d */
[----:B------:R2:W-:Y:S04]  /*0390*/  STG.E desc[UR10][R4.64], R17 ;  /* 0x0000001104007986 */ /* 0x0005e8000c10190a */
[----:B------:R-:W0:Y:S04]  /*03a0*/  LDG.E R12, desc[UR10][R8.64+-0x14] ;  /* 0xffffec0a080c7981 */ /* 0x000e28000c1e1900 */
[----:B------:R-:W0:Y:S02]  /*03b0*/  LDG.E R16, desc[UR10][R2.64] ;  /* 0x0000000a02107981 */ /* 0x000e24000c1e1900 */
[----:B0-----:R-:W-:-:S05]  /*03c0*/  IMAD R11, R12, R16, R17 ;  /* 0x000000100c0b7224 */ /* 0x001fca00078e0211 */
[----:B------:R0:W-:Y:S04]  /*03d0*/  STG.E desc[UR10][R4.64], R11 ;  /* 0x0000000b04007986 */ /* 0x0001e8000c10190a */
[----:B------:R-:W1:Y:S04]  /*03e0*/  LDG.E R12, desc[UR10][R8.64+-0x10] ;  /* 0xfffff00a080c7981 */ /* 0x000e68000c1e1900 */
[----:B------:R-:W1:Y:S02]  /*03f0*/  LDG.E R16, desc[UR10][R2.64] ;  /* 0x0000000a02107981 */ /* 0x000e64000c1e1900 */
[----:B-1----:R-:W-:-:S05]  /*0400*/  IMAD R13, R12, R16, R11 ;  /* 0x000000100c0d7224 */ /* 0x002fca00078e020b */
        /* <DEDUP_REMOVED lines=33> */
[----:B------:R-:W3:Y:S04]  /*0620*/  LDG.E R12, desc[UR10][R8.64+0x14] ;  /* 0x0000140a080c7981 */ /* 0x000ee8000c1e1900 */
[----:B------:R-:W3:Y:S02]  /*0630*/  LDG.E R16, desc[UR10][R2.64] ;  /* 0x0000000a02107981 */ /* 0x000ee4000c1e1900 */
[----:B---3--:R-:W-:-:S05]  /*0640*/  IMAD R19, R12, R16, R11 ;  /* 0x000000100c137224 */ /* 0x008fca00078e020b */
[----:B------:R3:W-:Y:S04]  /*0650*/  STG.E desc[UR10][R4.64], R19 ;  /* 0x0000001304007986 */ /* 0x0007e8000c10190a */
[----:B------:R-:W2:Y:S04]  /*0660*/  LDG.E R12, desc[UR10][R8.64+0x18] ;  /* 0x0000180a080c7981 */ /* 0x000ea8000c1e1900 */
[----:B-1----:R-:W2:Y:S01]  /*0670*/  LDG.E R13, desc[UR10][R2.64] ;  /* 0x0000000a020d7981 */ /* 0x002ea2000c1e1900 */
[----:B------:R-:W-:Y:S01]  /*0680*/  IADD3 R10, PT, PT, R10, 0x10, RZ ;  /* 0x000000100a0a7810 */ /* 0x000fe20007ffe0ff */
[----:B--2---:R-:W-:-:S05]  /*0690*/  IMAD R17, R12, R13, R19 ;  /* 0x0000000d0c117224 */ /* 0x004fca00078e0213 */
[----:B------:R3:W-:Y:S04]  /*06a0*/  STG.E desc[UR10][R4.64], R17 ;  /* 0x0000001104007986 */ /* 0x0007e8000c10190a */
[----:B------:R1:W2:Y:S04]  /*06b0*/  LDG.E R12, desc[UR10][R8.64+0x1c] ;  /* 0x00001c0a080c7981 */ /* 0x0002a8000c1e1900 */
[----:B------:R-:W2:Y:S01]  /*06c0*/  LDG.E R13, desc[UR10][R2.64] ;  /* 0x0000000a020d7981 */ /* 0x000ea2000c1e1900 */
[----:B------:R-:W-:Y:S02]  /*06d0*/  ISETP.NE.AND P2, PT, R10, RZ, PT ;  /* 0x000000ff0a00720c */ /* 0x000fe40003f45270 */
[----:B-1----:R-:W-:-:S04]  /*06e0*/  IADD3 R8, P3, PT, R8, 0x40, RZ ;  /* 0x0000004008087810 */ /* 0x002fc80007f7e0ff */
[----:B0-----:R-:W-:Y:S01]  /*06f0*/  IADD3.X R11, PT, PT, RZ, R9, RZ, P3, !PT ;  /* 0x00000009ff0b7210 */ /* 0x001fe20001ffe4ff */
[----:B--2---:R-:W-:-:S05]  /*0700*/  IMAD R13, R12, R13, R17 ;  /* 0x0000000d0c0d7224 */ /* 0x004fca00078e0211 */
[----:B------:R3:W-:Y:S01]  /*0710*/  STG.E desc[UR10][R4.64], R13 ;  /* 0x0000000d04007986 */ /* 0x0007e2000c10190a */
[----:B------:R-:W-:Y:S05]  /*0720*/  @P2 BRA `(.L_x_1) ;  /* 0xfffffff800e82947 */ /* 0x000fea000383ffff */
[----:B------:R-:W-:-:S07]  /*0730*/  MOV R8, R0 ;  /* 0x0000000000087202 */ /* 0x000fce0000000f00 */
.L_x_0:
[----:B------:R-:W-:-:S13]  /*0740*/  ISETP.NE.AND P2, PT, R14, RZ, PT ;  /* 0x000000ff0e00720c */ /* 0x000fda0003f45270 */
[----:B------:R-:W-:Y:S05]  /*0750*/  @!P2 BRA `(.L_x_2) ;  /* 0x00000004008ca947 */ /* 0x000fea0003800000 */
[----:B------:R-:W-:Y:S01]  /*0760*/  ISETP.NE.AND P2, PT, R15, RZ, PT ;  /* 0x000000ff0f00720c */ /* 0x000fe20003f45270 */
[----:B------:R-:W-:-:S12]  /*0770*/  @!P0 BRA `(.L_x_3) ;  /* 0x0000000000a88947 */ /* 0x000fd80003800000 */
[----:B---3--:R-:W0:Y:S01]  /*0780*/  LDC.64 R12, c[0x0][0x380] ;  /* 0x0000e000ff0c7b82 */ /* 0x008e220000000a00 */
[C---:B------:R-:W-:Y:S01]  /*0790*/  IADD3 R9, PT, PT, R8.reuse, UR5, RZ ;  /* 0x0000000508097c10 */ /* 0x040fe2000fffe0ff */
[----:B------:R-:W2:Y:S06]  /*07a0*/  LDG.E R18, desc[UR10][R4.64] ;  /* 0x0000000a04127981 */ /* 0x000eac000c1e1900 */
[----:B------:R-:W1:Y:S01]  /*07b0*/  LDC.64 R10, c[0x0][0x380] ;  /* 0x0000e000ff0a7b82 */ /* 0x000e620000000a00 */
[----:B0-----:R-:W-:Y:S02]  /*07c0*/  IMAD.WIDE.U32 R12, R9, 0x4, R12 ;  /* 0x00000004090c7825 */ /* 0x001fe400078e000c */
[----:B------:R-:W2:Y:S04]  /*07d0*/  LDG.E R9, desc[UR10][R2.64] ;  /* 0x0000000a02097981 */ /* 0x000ea8000c1e1900 */
[----:B------:R-:W2:Y:S01]  /*07e0*/  LDG.E R12, desc[UR10][R12.64] ;  /* 0x0000000a0c0c7981 */ /* 0x000ea2000c1e1900 */
[----:B------:R-:W-:-:S04]  /*07f0*/  IADD3 R16, P3, PT, R8, UR5, RZ ;  /* 0x0000000508107c10 */ /* 0x000fc8000ff7e0ff */
[----:B------:R-:W-:Y:S02]  /*0800*/  IADD3.X R17, PT, PT, RZ, RZ, RZ, P3, !PT ;  /* 0x000000ffff117210 */ /* 0x000fe40001ffe4ff */
[----:B-1----:R-:W-:-:S04]  /*0810*/  LEA R10, P3, R16, R10, 0x2 ;  /* 0x0000000a100a7211 */ /* 0x002fc800078610ff */
[----:B------:R-:W-:Y:S01]  /*0820*/  LEA.HI.X R11, R16, R11, R17, 0x2, P3 ;  /* 0x0000000b100b7211 */ /* 0x000fe200018f1411 */
[----:B--2---:R-:W-:-:S05]  /*0830*/  IMAD R9, R12, R9, R18 ;  /* 0x000000090c097224 */ /* 0x004fca00078e0212 */
[----:B------:R0:W-:Y:S04]  /*0840*/  STG.E desc[UR10][R4.64], R9 ;  /* 0x0000000904007986 */ /* 0x0001e8000c10190a */
[----:B------:R-:W2:Y:S04]  /*0850*/  LDG.E R17, desc[UR10][R2.64] ;  /* 0x0000000a02117981 */ /* 0x000ea8000c1e1900 */
[----:B------:R-:W2:Y:S02]  /*0860*/  LDG.E R16, desc[UR10][R10.64+0x4] ;  /* 0x0000040a0a107981 */ /* 0x000ea4000c1e1900 */
        /* <DEDUP_REMOVED lines=23> */
[----:B------:R-:W1:Y:S01]  /*09e0*/  LDG.E R16, desc[UR10][R2.64] ;  /* 0x0000000a02107981 */ /* 0x000e62000c1e1900 */
[----:B------:R-:W-:Y:S02]  /*09f0*/  VIADD R8, R8, 0x8 ;  /* 0x0000000808087836 */ /* 0x000fe40000000000 */
[----:B-1----:R-:W-:-:S05]  /*0a00*/  IMAD R17, R12, R16, R9 ;  /* 0x000000100c117224 */ /* 0x002fca00078e0209 */
[----:B------:R2:W-:Y:S02]  /*0a10*/  STG.E desc[UR10][R4.64], R17 ;  /* 0x0000001104007986 */ /* 0x0005e4000c10190a */
.L_x_3:
[----:B------:R-:W-:Y:S05]  /*0a20*/  @!P2 BRA `(.L_x_2) ;  /* 0x0000000000d8a947 */ /* 0x000fea0003800000 */
[----:B------:R-:W-:Y:S01]  /*0a30*/  ISETP.NE.AND P2, PT, R6, RZ, PT ;  /* 0x000000ff0600720c */ /* 0x000fe20003f45270 */
[----:B------:R-:W-:-:S12]  /*0a40*/  @!P1 BRA `(.L_x_4) ;  /* 0x0000000000689947 */ /* 0x000fd80003800000 */
[----:B------:R-:W0:Y:S01]  /*0a50*/  LDC.64 R10, c[0x0][0x380] ;  /* 0x0000e000ff0a7b82 */ /* 0x000e220000000a00 */
[C---:B--23--:R-:W-:Y:S01]  /*0a60*/  IADD3 R13, PT, PT, R8.reuse, UR5, RZ ;  /* 0x00000005080d7c10 */ /* 0x04cfe2000fffe0ff */
[----:B------:R-:W2:Y:S04]  /*0a70*/  LDG.E R9, desc[UR10][R2.64] ;  /* 0x0000000a02097981 */ /* 0x000ea8000c1e1900 */
[----:B------:R-:W2:Y:S01]  /*0a80*/  LDG.E R16, desc[UR10][R4.64] ;  /* 0x0000000a04107981 */ /* 0x000ea2000c1e1900 */
[----:B0-----:R-:W-:Y:S02]  /*0a90*/  IMAD.WIDE.U32 R12, R13, 0x4, R10 ;  /* 0x000000040d0c7825 */ /* 0x001fe400078e000a */
[----:B------:R-:W0:Y:S04]  /*0aa0*/  LDC.64 R10, c[0x0][0x380] ;  /* 0x0000e000ff0a7b82 */ /* 0x000e280000000a00 */
[----:B------:R-:W2:Y:S01]  /*0ab0*/  LDG.E R12, desc[UR10][R12.64] ;  /* 0x0000000a0c0c7981 */ /* 0x000ea2000c1e1900 */
[----:B------:R-:W-:-:S04]  /*0ac0*/  IADD3 R17, P3, PT, R8, UR5, RZ ;  /* 0x0000000508117c10 */ /* 0x000fc8000ff7e0ff */
[----:B------:R-:W-:Y:S02]  /*0ad0*/  IADD3.X R18, PT, PT, RZ, RZ, RZ, P3, !PT ;  /* 0x000000ffff127210 */ /* 0x000fe40001ffe4ff */
[----:B0-----:R-:W-:-:S04]  /*0ae0*/  LEA R10, P3, R17, R10, 0x2 ;  /* 0x0000000a110a7211 */ /* 0x001fc800078610ff */
        /* <DEDUP_REMOVED lines=12> */
[----:B------:R-:W0:Y:S01]  /*0bb0*/  LDG.E R16, desc[UR10][R2.64] ;  /* 0x0000000a02107981 */ /* 0x000e22000c1e1900 */
[----:B------:R-:W-:Y:S01]  /*0bc0*/  IADD3 R8, PT, PT, R8, 0x4, RZ ;  /* 0x0000000408087810 */ /* 0x000fe20007ffe0ff */
[----:B0-----:R-:W-:-:S05]  /*0bd0*/  IMAD R9, R12, R16, R13 ;  /* 0x000000100c097224 */ /* 0x001fca00078e020d */
[----:B------:R1:W-:Y:S02]  /*0be0*/  STG.E desc[UR10][R4.64], R9 ;  /* 0x0000000904007986 */ /* 0x0003e4000c10190a */
.L_x_4:
[----:B------:R-:W-:Y:S05]  /*0bf0*/  @!P2 BRA `(.L_x_2) ;  /* 0x000000000064a947 */ /* 0x000fea0003800000 */
[----:B------:R-:W0:Y:S01]  /*0c00*/  LDC.64 R10, c[0x0][0x380] ;  /* 0x0000e000ff0a7b82 */ /* 0x000e220000000a00 */
[----:B-12---:R-:W-:Y:S01]  /*0c10*/  IADD3 R9, PT, PT, R8, UR5, RZ ;  /* 0x0000000508097c10 */ /* 0x006fe2000fffe0ff */
[----:B------:R-:W3:Y:S04]  /*0c20*/  LDG.E R12, desc[UR10][R4.64] ;  /* 0x0000000a040c7981 */ /* 0x000ee8000c1e1900 */
[----:B0-----:R-:W-:Y:S02]  /*0c30*/  IMAD.WIDE.U32 R10, R9, 0x4, R10 ;  /* 0x00000004090a7825 */ /* 0x001fe400078e000a */
[----:B------:R-:W3:Y:S04]  /*0c40*/  LDG.E R9, desc[UR10][R2.64] ;  /* 0x0000000a02097981 */ /* 0x000ee8000c1e1900 */
[----:B------:R-:W3:Y:S01]  /*0c50*/  LDG.E R10, desc[UR10][R10.64] ;  /* 0x0000000a0a0a7981 */ /* 0x000ee2000c1e1900 */
[----:B------:R-:W-:Y:S01]  /*0c60*/  ISETP.NE.AND P2, PT, R6, 0x1, PT ;  /* 0x000000010600780c */ /* 0x000fe20003f45270 */
[----:B---3--:R-:W-:-:S05]  /*0c70*/  IMAD R13, R10, R9, R12 ;  /* 0x000000090a0d7224 */ /* 0x008fca00078e020c */
[----:B------:R0:W-:Y:S07]  /*0c80*/  STG.E desc[UR10][R4.64], R13 ;  /* 0x0000000d04007986 */ /* 0x0001ee000c10190a */
[----:B------:R-:W-:Y:S05]  /*0c90*/  @!P2 BRA `(.L_x_2) ;  /* 0x00000000003ca947 */ /* 0x000fea0003800000 */
[----:B------:R-:W1:Y:S01]  /*0ca0*/  LDC.64 R16, c[0x0][0x380] ;  /* 0x0000e000ff107b82 */ /* 0x000e620000000a00 */
[----:B------:R-:W-:Y:S01]  /*0cb0*/  IADD3 R9, P2, PT, R8, UR5, RZ ;  /* 0x0000000508097c10 */ /* 0x000fe2000ff5e0ff */
[----:B------:R-:W0:Y:S03]  /*0cc0*/  LDG.E R11, desc[UR10][R2.64] ;  /* 0x0000000a020b7981 */ /* 0x000e26000c1e1900 */
[----:B------:R-:W-:Y:S02]  /*0cd0*/  IADD3.X R10, PT, PT, RZ, RZ, RZ, P2, !PT ;  /* 0x000000ffff0a7210 */ /* 0x000fe400017fe4ff */
[----:B-1----:R-:W-:-:S04]  /*0ce0*/  LEA R8, P2, R9, R16, 0x2 ;  /* 0x0000001009087211 */ /* 0x002fc800078410ff */
[----:B------:R-:W-:-:S05]  /*0cf0*/  LEA.HI.X R9, R9, R17, R10, 0x2, P2 ;  /* 0x0000001109097211 */ /* 0x000fca00010f140a */
[----:B------:R-:W0:Y:S01]  /*0d00*/  LDG.E R10, desc[UR10][R8.64+0x4] ;  /* 0x0000040a080a7981 */ /* 0x000e22000c1e1900 */
[----:B------:R-:W-:Y:S01]  /*0d10*/  ISETP.NE.AND P2, PT, R6, 0x2, PT ;  /* 0x000000020600780c */ /* 0x000fe20003f45270 */
[----:B0-----:R-:W-:-:S05]  /*0d20*/  IMAD R13, R10, R11, R13 ;  /* 0x0000000b0a0d7224 */ /* 0x001fca00078e020d */
[----:B------:R4:W-:Y:S07]  /*0d30*/  STG.E desc[UR10][R4.64], R13 ;  /* 0x0000000d04007986 */ /* 0x0009ee000c10190a */
[----:B------:R-:W-:Y:S05]  /*0d40*/  @!P2 BRA `(.L_x_2) ;  /* 0x000000000010a947 */ /* 0x000fea0003800000 */
[----:B------:R-:W2:Y:S04]  /*0d50*/  LDG.E R8, desc[UR10][R8.64+0x8] ;  /* 0x0000080a08087981 */ /* 0x000ea8000c1e1900 */
[----:B------:R-:W2:Y:S02]  /*0d60*/  LDG.E R11, desc[UR10][R2.64] ;  /* 0x0000000a020b7981 */ /* 0x000ea4000c1e1900 */
[----:B--2---:R-:W-:-:S05]  /*0d70*/  IMAD R11, R8, R11, R13 ;  /* 0x0000000b080b7224 */ /* 0x004fca00078e020d */
[----:B------:R0:W-:Y:S02]  /*0d80*/  STG.E desc[UR10][R4.64], R11 ;  /* 0x0000000b04007986 */ /* 0x0001e4000c10190a */
.L_x_2:
[----:B------:R-:W-:Y:S05]  /*0d90*/  BRA.U UP1, `(.L_x_5) ;  /* 0xfffffff501147547 */ /* 0x000fea000b83ffff */
[----:B------:R-:W-:Y:S05]  /*0da0*/  EXIT ;  /* 0x000000000000794d */ /* 0x000fea0003800000 */
.L_x_6:
[----:B------:R-:W-:-:S00]  /*0db0*/  BRA `(.L_x_6) ;  /* 0xfffffffc00fc7947 */ /* 0x000fc0000383ffff */
[----:B------:R-:W-:-:S00]  /*0dc0*/  NOP ;  /* 0x0000000000007918 */ /* 0x000fc00000000000 */
        /* <DEDUP_REMOVED lines=11> */
.L_x_7:


//--------------------- .nv.shared.reserved.0     --------------------------
	.section	.nv.shared.reserved.0,"aw",@nobits
	.weak		__nv_reservedSMEM_offset_0_alias
	.size		__nv_reservedSMEM_offset_0_alias, 0, 64
	.other		__nv_reservedSMEM_offset_0_alias,@"STO_CUDA_RESERVED_SHARED STV_DEFAULT"
__nv_reservedSMEM_offset_0_alias:
	.zero		0
	.zero		64


//--------------------- .nv.constant0._Z9matrixAddPKiS0_Pii --------------------------
	.section	.nv.constant0._Z9matrixAddPKiS0_Pii,"a",@progbits
	.sectionflags	@""
	.align	4
.nv.constant0._Z9matrixAddPKiS0_Pii:
	.zero		924


//--------------------- SYMBOLS --------------------------

	.type		.nv.reservedSmem.offset0,@object
	.size		.nv.reservedSmem.offset0,0x4
